	.headerflags	@"EF_CUDA_TEXMODE_UNIFIED EF_CUDA_64BIT_ADDRESS EF_CUDA_ACCELERATORS EF_CUDA_SM90 EF_CUDA_VIRTUAL_SM(EF_CUDA_SM90)"
	.elftype	@"ET_EXEC"


//--------------------- .nv.info                  --------------------------
	.section	.nv.info,"",@"SHT_CUDA_INFO"
	.align	4


	//----- nvinfo : EIATTR_REGCOUNT
	.align		4
        /*0000*/ 	.byte	0x04, 0x2f
        /*0002*/ 	.short	(.L_1 - .L_0)
	.align		4
.L_0:
        /*0004*/ 	.word	index@(triton_poi_fused_add_convolution_leaky_relu_leaky_relu_backward_1)
        /*0008*/ 	.word	0x00000012


	//----- nvinfo : EIATTR_MIN_STACK_SIZE
	.align		4
.L_1:
        /*000c*/ 	.byte	0x04, 0x12
        /*000e*/ 	.short	(.L_3 - .L_2)
	.align		4
.L_2:
        /*0010*/ 	.word	index@(triton_poi_fused_add_convolution_leaky_relu_leaky_relu_backward_1)
        /*0014*/ 	.word	0x00000000


	//----- nvinfo : EIATTR_FRAME_SIZE
	.align		4
.L_3:
        /*0018*/ 	.byte	0x04, 0x11
        /*001a*/ 	.short	(.L_5 - .L_4)
	.align		4
.L_4:
        /*001c*/ 	.word	index@(triton_poi_fused_add_convolution_leaky_relu_leaky_relu_backward_1)
        /*0020*/ 	.word	0x00000000


	//----- nvinfo : EIATTR_MIN_STACK_SIZE
	.align		4
.L_5:
        /*0024*/ 	.byte	0x04, 0x12
        /*0026*/ 	.short	(.L_7 - .L_6)
	.align		4
.L_6:
        /*0028*/ 	.word	index@(triton_poi_fused_add_convolution_leaky_relu_leaky_relu_backward_1)
        /*002c*/ 	.word	0x00000000
.L_7:


//--------------------- .nv.info.triton_poi_fused_add_convolution_leaky_relu_leaky_relu_backward_1 --------------------------
	.section	.nv.info.triton_poi_fused_add_convolution_leaky_relu_leaky_relu_backward_1,"",@"SHT_CUDA_INFO"
	.sectionflags	@""
	.align	4


	//----- nvinfo : EIATTR_CUDA_API_VERSION
	.align		4
        /*0000*/ 	.byte	0x04, 0x37
        /*0002*/ 	.short	(.L_9 - .L_8)
.L_8:
        /*0004*/ 	.word	0x0000007c


	//----- nvinfo : EIATTR_KPARAM_INFO
	.align		4
.L_9:
        /*0008*/ 	.byte	0x04, 0x17
        /*000a*/ 	.short	(.L_11 - .L_10)
.L_10:
        /*000c*/ 	.word	0x00000000
        /*0010*/ 	.short	0x0005
        /*0012*/ 	.short	0x0028
        /*0014*/ 	.byte	0x00, 0xf0, 0x11, 0x00


	//----- nvinfo : EIATTR_KPARAM_INFO
	.align		4
.L_11:
        /*0018*/ 	.byte	0x04, 0x17
        /*001a*/ 	.short	(.L_13 - .L_12)
.L_12:
        /*001c*/ 	.word	0x00000000
        /*0020*/ 	.short	0x0004
        /*0022*/ 	.short	0x0020
        /*0024*/ 	.byte	0x00, 0xf4, 0x21, 0x00


	//----- nvinfo : EIATTR_KPARAM_INFO
	.align		4
.L_13:
        /*0028*/ 	.byte	0x04, 0x17
        /*002a*/ 	.short	(.L_15 - .L_14)
.L_14:
        /*002c*/ 	.word	0x00000000
        /*0030*/ 	.short	0x0003
        /*0032*/ 	.short	0x0018
        /*0034*/ 	.byte	0x00, 0xf4, 0x21, 0x00


	//----- nvinfo : EIATTR_KPARAM_INFO
	.align		4
.L_15:
        /*0038*/ 	.byte	0x04, 0x17
        /*003a*/ 	.short	(.L_17 - .L_16)
.L_16:
        /*003c*/ 	.word	0x00000000
        /*0040*/ 	.short	0x0002
        /*0042*/ 	.short	0x0010
        /*0044*/ 	.byte	0x00, 0xf4, 0x21, 0x00


	//----- nvinfo : EIATTR_KPARAM_INFO
	.align		4
.L_17:
        /*0048*/ 	.byte	0x04, 0x17
        /*004a*/ 	.short	(.L_19 - .L_18)
.L_18:
        /*004c*/ 	.word	0x00000000
        /*0050*/ 	.short	0x0001
        /*0052*/ 	.short	0x0008
        /*0054*/ 	.byte	0x00, 0xf4, 0x21, 0x00


	//----- nvinfo : EIATTR_KPARAM_INFO
	.align		4
.L_19:
        /*0058*/ 	.byte	0x04, 0x17
        /*005a*/ 	.short	(.L_21 - .L_20)
.L_20:
        /*005c*/ 	.word	0x00000000
        /*0060*/ 	.short	0x0000
        /*0062*/ 	.short	0x0000
        /*0064*/ 	.byte	0x00, 0xf4, 0x21, 0x00


	//----- nvinfo : EIATTR_SPARSE_MMA_MASK
	.align		4
.L_21:
        /*0068*/ 	.byte	0x03, 0x50
        /*006a*/ 	.short	0x0000


	//----- nvinfo : EIATTR_MAXREG_COUNT
	.align		4
        /*006c*/ 	.byte	0x03, 0x1b
        /*006e*/ 	.short	0x00ff


	//----- nvinfo : EIATTR_EXIT_INSTR_OFFSETS
	.align		4
        /*0070*/ 	.byte	0x04, 0x1c
        /*0072*/ 	.short	(.L_23 - .L_22)


	//   ....[0]....
.L_22:
        /*0074*/ 	.word	0x000002f0


	//   ....[1]....
        /*0078*/ 	.word	0x00000310


	//----- nvinfo : EIATTR_REQNTID
	.align		4
.L_23:
        /*007c*/ 	.byte	0x04, 0x10
        /*007e*/ 	.short	(.L_25 - .L_24)
.L_24:
        /*0080*/ 	.word	0x00000080
        /*0084*/ 	.word	0x00000001
        /*0088*/ 	.word	0x00000001


	//----- nvinfo : EIATTR_CBANK_PARAM_SIZE
	.align		4
.L_25:
        /*008c*/ 	.byte	0x03, 0x19
        /*008e*/ 	.short	0x002c


	//----- nvinfo : EIATTR_PARAM_CBANK
	.align		4
        /*0090*/ 	.byte	0x04, 0x0a
        /*0092*/ 	.short	(.L_27 - .L_26)
	.align		4
.L_26:
        /*0094*/ 	.word	index@(.nv.constant0.triton_poi_fused_add_convolution_leaky_relu_leaky_relu_backward_1)
        /*0098*/ 	.short	0x0210
        /*009a*/ 	.short	0x002c


	//----- nvinfo : EIATTR_SW_WAR
	.align		4
.L_27:
        /*009c*/ 	.byte	0x04, 0x36
        /*009e*/ 	.short	(.L_29 - .L_28)
.L_28:
        /*00a0*/ 	.word	0x00000008
.L_29:


//--------------------- .nv.callgraph             --------------------------
	.section	.nv.callgraph,"",@"SHT_CUDA_CALLGRAPH"
	.align	4
	.sectionentsize	8
	.align		4
        /*0000*/ 	.word	0x00000000
	.align		4
        /*0004*/ 	.word	0xffffffff
	.align		4
        /*0008*/ 	.word	0x00000000
	.align		4
        /*000c*/ 	.word	0xfffffffe
	.align		4
        /*0010*/ 	.word	0x00000000
	.align		4
        /*0014*/ 	.word	0xfffffffd
	.align		4
        /*0018*/ 	.word	0x00000000
	.align		4
        /*001c*/ 	.word	0xfffffffc


//--------------------- .text.triton_poi_fused_add_convolution_leaky_relu_leaky_relu_backward_1 --------------------------
	.section	.text.triton_poi_fused_add_convolution_leaky_relu_leaky_relu_backward_1,"ax",@progbits
	.align	128
        .global         triton_poi_fused_add_convolution_leaky_relu_leaky_relu_backward_1
        .type           triton_poi_fused_add_convolution_leaky_relu_leaky_relu_backward_1,@function
        .size           triton_poi_fused_add_convolution_leaky_relu_leaky_relu_backward_1,(.L_x_1 - triton_poi_fused_add_convolution_leaky_relu_leaky_relu_backward_1)
        .other          triton_poi_fused_add_convolution_leaky_relu_leaky_relu_backward_1,@"STO_CUDA_ENTRY STV_DEFAULT"
triton_poi_fused_add_convolution_leaky_relu_leaky_relu_backward_1:
.text.triton_poi_fused_add_convolution_leaky_relu_leaky_relu_backward_1:
[----:B------:R-:W0:Y:S02]  /*0000*/  LDC R1, c[0x0][0x28] ;  /* 0x00000a00ff017b82 */ /* 0x000e240000000800 */
[----:B------:R-:W1:Y:S01]  /*0010*/  S2R R0, SR_TID.X ;  /* 0x0000000000007919 */ /* 0x000e620000002100 */
[----:B------:R-:W-:Y:S02]  /*0020*/  CS2R R10, SRZ ;  /* 0x00000000000a7805 */ /* 0x000fe4000001ff00 */
[----:B------:R-:W-:Y:S01]  /*0030*/  CS2R R12, SRZ ;  /* 0x00000000000c7805 */ /* 0x000fe2000001ff00 */
[----:B------:R-:W-:Y:S01]  /*0040*/  ULDC.64 UR4, c[0x0][0x208] ;  /* 0x0000820000047ab9 */ /* 0x000fe20000000a00 */
[----:B------:R-:W2:Y:S01]  /*0050*/  S2R R5, SR_CTAID.X ;  /* 0x0000000000057919 */ /* 0x000ea20000002500 */
[----:B------:R-:W-:Y:S01]  /*0060*/  CS2R R14, SRZ ;  /* 0x00000000000e7805 */ /* 0x000fe2000001ff00 */
[----:B------:R-:W-:Y:S01]  /*0070*/  ULDC.64 UR6, c[0x0][0x230] ;  /* 0x00008c0000067ab9 */ /* 0x000fe20000000a00 */
[----:B-1----:R-:W-:Y:S01]  /*0080*/  IMAD.SHL.U32 R0, R0, 0x2, RZ ;  /* 0x0000000200007824 */ /* 0x002fe200078e00ff */
[----:B--2---:R-:W-:-:S04]  /*0090*/  SHF.R.S32.HI R3, RZ, 0x17, R5 ;  /* 0x00000017ff037819 */ /* 0x004fc80000011405 */
[----:B------:R-:W-:Y:S02]  /*00a0*/  LOP3.LUT R0, R0, 0xfe, RZ, 0xc0, !PT ;  /* 0x000000fe00007812 */ /* 0x000fe400078ec0ff */
[----:B------:R-:W-:-:S03]  /*00b0*/  SGXT R3, R3, 0x1 ;  /* 0x000000010303781a */ /* 0x000fc60000000200 */
[----:B------:R-:W-:Y:S02]  /*00c0*/  IMAD R0, R5, 0x100, R0 ;  /* 0x0000010005007824 */ /* 0x000fe400078e0200 */
[----:B------:R-:W1:Y:S03]  /*00d0*/  LDC.64 R4, c[0x0][0x218] ;  /* 0x00008600ff047b82 */ /* 0x000e660000000a00 */
[----:B------:R-:W-:Y:S02]  /*00e0*/  LEA.HI R6, R3, R0, RZ, 0x4 ;  /* 0x0000000003067211 */ /* 0x000fe400078f20ff */
[----:B------:R-:W-:Y:S02]  /*00f0*/  ISETP.GE.AND P0, PT, R0, 0x100, PT ;  /* 0x000001000000780c */ /* 0x000fe40003f06270 */
[----:B------:R-:W-:Y:S01]  /*0100*/  SHF.R.S32.HI R6, RZ, 0x4, R6 ;  /* 0x00000004ff067819 */ /* 0x000fe20000011406 */
[----:B------:R-:W2:Y:S03]  /*0110*/  LDC.64 R2, c[0x0][0x210] ;  /* 0x00008400ff027b82 */ /* 0x000ea60000000a00 */
[----:B------:R-:W-:-:S04]  /*0120*/  LEA.HI R7, R6, R6, RZ, 0x2 ;  /* 0x0000000606077211 */ /* 0x000fc800078f10ff */
[----:B------:R-:W-:-:S05]  /*0130*/  LOP3.LUT R7, R7, 0xfffffffc, RZ, 0xc0, !PT ;  /* 0xfffffffc07077812 */ /* 0x000fca00078ec0ff */
[----:B------:R-:W-:Y:S02]  /*0140*/  IMAD.IADD R9, R6, 0x1, -R7 ;  /* 0x0000000106097824 */ /* 0x000fe400078e0a07 */
[----:B------:R-:W3:Y:S02]  /*0150*/  LDC.64 R6, c[0x0][0x220] ;  /* 0x00008800ff067b82 */ /* 0x000ee40000000a00 */
[----:B-1----:R-:W-:-:S05]  /*0160*/  IMAD.WIDE R4, R9, 0x4, R4 ;  /* 0x0000000409047825 */ /* 0x002fca00078e0204 */
[----:B------:R-:W4:Y:S01]  /*0170*/  @!P0 LDG.E.EL R12, desc[UR4][R4.64] ;  /* 0x00000004040c8981 */ /* 0x000f22000c2e1900 */
[----:B------:R-:W1:Y:S01]  /*0180*/  LDC.64 R8, c[0x0][0x228] ;  /* 0x00008a00ff087b82 */ /* 0x000e620000000a00 */
[C---:B--2---:R-:W-:Y:S02]  /*0190*/  IMAD.WIDE R2, R0.reuse, 0x4, R2 ;  /* 0x0000000400027825 */ /* 0x044fe400078e0202 */
[----:B------:R-:W2:Y:S04]  /*01a0*/  @!P0 LDG.E.EL R13, desc[UR4][R4.64] ;  /* 0x00000004040d8981 */ /* 0x000ea8000c2e1900 */
[----:B------:R1:W4:Y:S01]  /*01b0*/  @!P0 LDG.E.64 R10, desc[UR4][R2.64] ;  /* 0x00000004020a8981 */ /* 0x000322000c1e1b00 */
[----:B---3--:R-:W-:-:S05]  /*01c0*/  IMAD.WIDE R6, R0, 0x4, R6 ;  /* 0x0000000400067825 */ /* 0x008fca00078e0206 */
[----:B------:R-:W3:Y:S01]  /*01d0*/  @!P0 LDG.E.64 R14, desc[UR4][R6.64] ;  /* 0x00000004060e8981 */ /* 0x000ee2000c1e1b00 */
[----:B-1----:R-:W-:Y:S01]  /*01e0*/  IMAD.WIDE R2, R0, 0x4, R8 ;  /* 0x0000000400027825 */ /* 0x002fe200078e0208 */
[----:B----4-:R-:W-:Y:S02]  /*01f0*/  FSETP.GT.AND P2, PT, R11, -R12, PT ;  /* 0x8000000c0b00720b */ /* 0x010fe40003f44000 */
[----:B--2---:R-:W-:Y:S01]  /*0200*/  FSETP.GT.AND P1, PT, R10, -R13, PT ;  /* 0x8000000d0a00720b */ /* 0x004fe20003f24000 */
[----:B------:R-:W-:Y:S01]  /*0210*/  FADD R12, R12, R11 ;  /* 0x0000000b0c0c7221 */ /* 0x000fe20000000000 */
[----:B------:R-:W-:-:S09]  /*0220*/  FADD R13, R13, R10 ;  /* 0x0000000a0d0d7221 */ /* 0x000fd20000000000 */
[----:B------:R-:W-:Y:S02]  /*0230*/  @!P2 FMUL R12, R12, 0.0099999997764825820923 ;  /* 0x3c23d70a0c0ca820 */ /* 0x000fe40000400000 */
[----:B------:R-:W-:Y:S01]  /*0240*/  @!P1 FMUL R13, R13, 0.0099999997764825820923 ;  /* 0x3c23d70a0d0d9820 */ /* 0x000fe20000400000 */
[----:B------:R-:W-:Y:S01]  /*0250*/  IADD3 R4, P1, R0, UR6, RZ ;  /* 0x0000000600047c10 */ /* 0x000fe2000ff3e0ff */
[C---:B---3--:R-:W-:Y:S01]  /*0260*/  FADD R15, R12.reuse, R15 ;  /* 0x0000000f0c0f7221 */ /* 0x048fe20000000000 */
[----:B------:R-:W-:Y:S01]  /*0270*/  FSETP.GT.AND P2, PT, R12, RZ, PT ;  /* 0x000000ff0c00720b */ /* 0x000fe20003f44000 */
[C---:B------:R-:W-:Y:S01]  /*0280*/  FADD R14, R13.reuse, R14 ;  /* 0x0000000e0d0e7221 */ /* 0x040fe20000000000 */
[----:B------:R-:W-:Y:S02]  /*0290*/  FSETP.GT.AND P3, PT, R13, RZ, PT ;  /* 0x000000ff0d00720b */ /* 0x000fe40003f64000 */
[----:B------:R-:W-:Y:S02]  /*02a0*/  SEL R7, RZ, 0x100, !P2 ;  /* 0x00000100ff077807 */ /* 0x000fe40005000000 */
[----:B------:R-:W-:Y:S01]  /*02b0*/  SEL R6, RZ, 0x1, !P3 ;  /* 0x00000001ff067807 */ /* 0x000fe20005800000 */
[----:B------:R1:W-:Y:S01]  /*02c0*/  @!P0 STG.E.64 desc[UR4][R2.64], R14 ;  /* 0x0000000e02008986 */ /* 0x0003e2000c101b04 */
[----:B------:R-:W-:-:S03]  /*02d0*/  LEA.HI.X.SX32 R5, R0, UR7, 0x1, P1 ;  /* 0x0000000700057c11 */ /* 0x000fc600088f0eff */
[----:B------:R-:W-:Y:S01]  /*02e0*/  IMAD.IADD R7, R6, 0x1, R7 ;  /* 0x0000000106077824 */ /* 0x000fe200078e0207 */
[----:B------:R-:W-:Y:S06]  /*02f0*/  @P0 EXIT ;  /* 0x000000000000094d */ /* 0x000fec0003800000 */
[----:B------:R-:W-:Y:S01]  /*0300*/  STG.E.U16 desc[UR4][R4.64], R7 ;  /* 0x0000000704007986 */ /* 0x000fe2000c101504 */
[----:B------:R-:W-:Y:S05]  /*0310*/  EXIT ;  /* 0x000000000000794d */ /* 0x000fea0003800000 */
.L_x_0:
[----:B------:R-:W-:-:S00]  /*0320*/  BRA `(.L_x_0) ;  /* 0xfffffffc00fc7947 */ /* 0x000fc0000383ffff */
[----:B------:R-:W-:-:S00]  /*0330*/  NOP ;  /* 0x0000000000007918 */ /* 0x000fc00000000000 */
        /* <DEDUP_REMOVED lines=12> */
.L_x_1:


//--------------------- .nv.constant0.triton_poi_fused_add_convolution_leaky_relu_leaky_relu_backward_1 --------------------------
	.section	.nv.constant0.triton_poi_fused_add_convolution_leaky_relu_leaky_relu_backward_1,"a",@progbits
	.sectionflags	@""
	.align	4
.nv.constant0.triton_poi_fused_add_convolution_leaky_relu_leaky_relu_backward_1:
	.zero		572
